//
// Generated by NVIDIA NVVM Compiler
//
// Compiler Build ID: CL-36424714
// Cuda compilation tools, release 13.0, V13.0.88
// Based on NVVM 20.0.0
//

.version 9.0
.target sm_100
.address_size 64

	// .globl	_Z10hello_cudav
.extern .func  (.param .b32 func_retval0) vprintf
(
	.param .b64 vprintf_param_0,
	.param .b64 vprintf_param_1
)
;
.global .align 1 .b8 $str[19] = {72, 101, 108, 108, 111, 32, 67, 85, 68, 65, 32, 87, 111, 114, 108, 100, 32, 10};

.visible .entry _Z10hello_cudav()
{
	.reg .b32 	%r<3>;
	.reg .b64 	%rd<3>;

	mov.u64 	%rd1, $str;
	cvta.global.u64 	%rd2, %rd1;
	{ // callseq 0, 0
	.param .b64 param0;
	st.param.b64 	[param0], %rd2;
	.param .b64 param1;
	st.param.b64 	[param1], 0;
	.param .b32 retval0;
	call.uni (retval0), 
	vprintf, 
	(
	param0, 
	param1
	);
	ld.param.b32 	%r1, [retval0];
	} // callseq 0
	ret;

}


// ===== COMPILED SASS (sm_100) =====

	.target	sm_100

	.elftype	@"ET_EXEC"


//--------------------- .note.nv.tkinfo           --------------------------
	.section	.note.nv.tkinfo,"",@"SHT_NOTE"
	.sectionflags	@"SHF_NOTE_NV_TKINFO"
	.tkinfo
        /*0018*/ 	.word	0x00000002
        /*0030*/ 	.string	""
        /*0030*/ 	.string	"ptxas"
        /*0030*/ 	.string	"Cuda compilation tools, release 13.0, V13.0.88"
        /*0030*/ 	.string	"Build cuda_13.0.r13.0/compiler.36424714_0"
        /*0030*/ 	.string	"-arch sm_100 -m 64 "



//--------------------- .note.nv.cuinfo           --------------------------
	.section	.note.nv.cuinfo,"",@"SHT_NOTE"
	.sectionflags	@"SHF_NOTE_NV_CUINFO"
        /*0018*/ 	.short	0x0002
        /*001a*/ 	.short	0x0064
        /*001c*/ 	.short	0x0082
	.zero		2


//--------------------- .nv.info                  --------------------------
	.section	.nv.info,"",@"SHT_CUDA_INFO"
	.align	4


	//----- nvinfo : EIATTR_REGCOUNT
	.align		4
        /*0000*/ 	.byte	0x04, 0x2f
        /*0002*/ 	.short	(.L_2 - .L_1)
	.align		4
.L_1:
        /*0004*/ 	.word	index@(_Z10hello_cudav)
        /*0008*/ 	.word	0x00000018


	//----- nvinfo : EIATTR_FRAME_SIZE
	.align		4
.L_2:
        /*000c*/ 	.byte	0x04, 0x11
        /*000e*/ 	.short	(.L_4 - .L_3)
	.align		4
.L_3:
        /*0010*/ 	.word	index@(_Z10hello_cudav)
        /*0014*/ 	.word	0x00000000


	//----- nvinfo : EIATTR_MIN_STACK_SIZE
	.align		4
.L_4:
        /*0018*/ 	.byte	0x04, 0x12
        /*001a*/ 	.short	(.L_6 - .L_5)
	.align		4
.L_5:
        /*001c*/ 	.word	index@(_Z10hello_cudav)
        /*0020*/ 	.word	0x00000000
.L_6:


//--------------------- .nv.compat                --------------------------
	.section	.nv.compat,"",@"SHT_CUDA_COMPAT_INFO"
	.align	4
        /*0000*/ 	.byte	0x02, 0x09, 0x00, 0x00, 0x02, 0x02, 0x01, 0x00, 0x02, 0x05, 0x05, 0x00, 0x03, 0x07, 0x01, 0x01
        /*0010*/ 	.byte	0x02, 0x03, 0x00, 0x00, 0x02, 0x06, 0x01, 0x00, 0x04, 0x0b, 0x08, 0x00, 0x09, 0x00, 0x00, 0x00
        /*0020*/ 	.byte	0x00, 0x00, 0x00, 0x00


//--------------------- .nv.info._Z10hello_cudav  --------------------------
	.section	.nv.info._Z10hello_cudav,"",@"SHT_CUDA_INFO"
	.sectionflags	@""
	.align	4


	//----- nvinfo : EIATTR_CUDA_API_VERSION
	.align		4
        /*0000*/ 	.byte	0x04, 0x37
        /*0002*/ 	.short	(.L_8 - .L_7)
.L_7:
        /*0004*/ 	.word	0x00000082


	//----- nvinfo : EIATTR_SPARSE_MMA_MASK
	.align		4
.L_8:
        /*0008*/ 	.byte	0x03, 0x50
        /*000a*/ 	.short	0x0000


	//----- nvinfo : EIATTR_MAXREG_COUNT
	.align		4
        /*000c*/ 	.byte	0x03, 0x1b
        /*000e*/ 	.short	0x00ff


	//----- nvinfo : EIATTR_EXTERNS
	.align		4
        /*0010*/ 	.byte	0x04, 0x0f
        /*0012*/ 	.short	(.L_10 - .L_9)


	//   ....[0]....
	.align		4
.L_9:
        /*0014*/ 	.word	index@(vprintf)


	//----- nvinfo : EIATTR_MERCURY_ISA_VERSION
	.align		4
.L_10:
        /*0018*/ 	.byte	0x03, 0x5f
        /*001a*/ 	.short	0x0101


	//----- nvinfo : EIATTR_VRC_CTA_INIT_COUNT
	.align		4
        /*001c*/ 	.byte	0x02, 0x4a
	.zero		1
	.zero		1


	//----- nvinfo : EIATTR_SYSCALL_OFFSETS
	.align		4
        /*0020*/ 	.byte	0x04, 0x46
        /*0022*/ 	.short	(.L_12 - .L_11)


	//   ....[0]....
.L_11:
        /*0024*/ 	.word	0x00000080


	//----- nvinfo : EIATTR_EXIT_INSTR_OFFSETS
	.align		4
.L_12:
        /*0028*/ 	.byte	0x04, 0x1c
        /*002a*/ 	.short	(.L_14 - .L_13)


	//   ....[0]....
.L_13:
        /*002c*/ 	.word	0x00000090


	//----- nvinfo : EIATTR_SW_WAR
	.align		4
.L_14:
        /*0030*/ 	.byte	0x04, 0x36
        /*0032*/ 	.short	(.L_16 - .L_15)
.L_15:
        /*0034*/ 	.word	0x00000008
.L_16:


//--------------------- .nv.callgraph             --------------------------
	.section	.nv.callgraph,"",@"SHT_CUDA_CALLGRAPH"
	.align	4
	.sectionentsize	8
	.align		4
        /*0000*/ 	.word	0x00000000
	.align		4
        /*0004*/ 	.word	0xffffffff
	.align		4
        /*0008*/ 	.word	index@(_Z10hello_cudav)
	.align		4
        /*000c*/ 	.word	index@(vprintf)
	.align		4
        /*0010*/ 	.word	0x00000000
	.align		4
        /*0014*/ 	.word	0xfffffffe
	.align		4
        /*0018*/ 	.word	0x00000000
	.align		4
        /*001c*/ 	.word	0xfffffffd
	.align		4
        /*0020*/ 	.word	0x00000000
	.align		4
        /*0024*/ 	.word	0xfffffffc


//--------------------- .nv.constant4             --------------------------
	.section	.nv.constant4,"a",@progbits
	.align	8
	.align		8
.nv.constant4:
        /*0000*/ 	.dword	vprintf
	.align		8
        /*0008*/ 	.dword	$str


//--------------------- .text._Z10hello_cudav     --------------------------
	.section	.text._Z10hello_cudav,"ax",@progbits
	.align	128
        .global         _Z10hello_cudav
        .type           _Z10hello_cudav,@function
        .size           _Z10hello_cudav,(.L_x_2 - _Z10hello_cudav)
        .other          _Z10hello_cudav,@"STO_CUDA_ENTRY STV_DEFAULT"
_Z10hello_cudav:
.text._Z10hello_cudav:
[----:B------:R-:W0:Y:S01]  /*0000*/  LDC R1, c[0x0][0x37c] ;  /* 0x0000df00ff017b82 */ /* 0x000e220000000800 */
[----:B------:R-:W-:Y:S01]  /*0010*/  MOV R0, 0x0 ;  /* 0x0000000000007802 */ /* 0x000fe20000000f00 */
[----:B------:R-:W1:Y:S01]  /*0020*/  LDCU.64 UR4, c[0x4][0x8] ;  /* 0x01000100ff0477ac */ /* 0x000e620008000a00 */
[----:B------:R-:W-:-:S05]  /*0030*/  CS2R R6, SRZ ;  /* 0x0000000000067805 */ /* 0x000fca000001ff00 */
[----:B------:R2:W3:Y:S01]  /*0040*/  LDC.64 R2, c[0x4][R0] ;  /* 0x0100000000027b82 */ /* 0x0004e20000000a00 */
[----:B-1----:R-:W-:Y:S02]  /*0050*/  IMAD.U32 R4, RZ, RZ, UR4 ;  /* 0x00000004ff047e24 */ /* 0x002fe4000f8e00ff */
[----:B--2---:R-:W-:-:S07]  /*0060*/  IMAD.U32 R5, RZ, RZ, UR5 ;  /* 0x00000005ff057e24 */ /* 0x004fce000f8e00ff */
[----:B------:R-:W-:-:S07]  /*0070*/  LEPC R20, `(.L_x_0) ;  /* 0x000000001014794e */ /* 0x000fce0000000000 */
[----:B0--3--:R-:W-:Y:S05]  /*0080*/  CALL.ABS.NOINC R2 ;  /* 0x0000000002007343 */ /* 0x009fea0003c00000 */
.L_x_0:
[----:B------:R-:W-:Y:S05]  /*0090*/  EXIT ;  /* 0x000000000000794d */ /* 0x000fea0003800000 */
.L_x_1:
[----:B------:R-:W-:-:S00]  /*00a0*/  BRA `(.L_x_1) ;  /* 0xfffffffc00fc7947 */ /* 0x000fc0000383ffff */
[----:B------:R-:W-:-:S00]  /*00b0*/  NOP ;  /* 0x0000000000007918 */ /* 0x000fc00000000000 */
        /* <DEDUP_REMOVED lines=12> */
.L_x_2:


//--------------------- .nv.global.init           --------------------------
	.section	.nv.global.init,"aw",@progbits
.nv.global.init:
	.type		$str,@object
	.size		$str,(.L_0 - $str)
$str:
        /*0000*/ 	.byte	0x48, 0x65, 0x6c, 0x6c, 0x6f, 0x20, 0x43, 0x55, 0x44, 0x41, 0x20, 0x57, 0x6f, 0x72, 0x6c, 0x64
        /*0010*/ 	.byte	0x20, 0x0a, 0x00
.L_0:


//--------------------- .nv.shared.reserved.0     --------------------------
	.section	.nv.shared.reserved.0,"aw",@nobits
	.weak		__nv_reservedSMEM_offset_0_alias
	.size		__nv_reservedSMEM_offset_0_alias, 0, 64
	.other		__nv_reservedSMEM_offset_0_alias,@"STO_CUDA_RESERVED_SHARED STV_DEFAULT"
__nv_reservedSMEM_offset_0_alias:
	.zero		0
	.zero		64


//--------------------- .nv.constant0._Z10hello_cudav --------------------------
	.section	.nv.constant0._Z10hello_cudav,"a",@progbits
	.sectionflags	@""
	.align	4
.nv.constant0._Z10hello_cudav:
	.zero		896


//--------------------- SYMBOLS --------------------------

	.type		.nv.reservedSmem.offset0,@object
	.size		.nv.reservedSmem.offset0,0x4
	.type		vprintf,@function
